//
// Generated by NVIDIA NVVM Compiler
//
// Compiler Build ID: CL-36424714
// Cuda compilation tools, release 13.0, V13.0.88
// Based on NVVM 20.0.0
//

.version 9.0
.target sm_100
.address_size 64

	// .globl	_Z13heapify_levelPiiii

.visible .entry _Z13heapify_levelPiiii(
	.param .u64 .ptr .align 1 _Z13heapify_levelPiiii_param_0,
	.param .u32 _Z13heapify_levelPiiii_param_1,
	.param .u32 _Z13heapify_levelPiiii_param_2,
	.param .u32 _Z13heapify_levelPiiii_param_3
)
{
	.reg .pred 	%p<7>;
	.reg .b32 	%r<26>;
	.reg .b64 	%rd<11>;

	ld.param.u64 	%rd4, [_Z13heapify_levelPiiii_param_0];
	ld.param.u32 	%r9, [_Z13heapify_levelPiiii_param_1];
	ld.param.u32 	%r10, [_Z13heapify_levelPiiii_param_2];
	ld.param.u32 	%r11, [_Z13heapify_levelPiiii_param_3];
	cvta.to.global.u64 	%rd1, %rd4;
	mov.u32 	%r12, %ctaid.x;
	mov.u32 	%r13, %ntid.x;
	mov.u32 	%r14, %tid.x;
	mad.lo.s32 	%r15, %r12, %r13, %r14;
	add.s32 	%r23, %r15, %r10;
	setp.gt.s32 	%p1, %r23, %r11;
	@%p1 bra 	$L__BB0_8;
	mov.u32 	%r25, %r23;
$L__BB0_2:
	shl.b32 	%r16, %r23, 1;
	or.b32  	%r3, %r16, 1;
	add.s32 	%r4, %r16, 2;
	setp.ge.s32 	%p2, %r3, %r9;
	mul.wide.s32 	%rd5, %r16, 4;
	add.s64 	%rd2, %rd1, %rd5;
	mul.wide.s32 	%rd6, %r23, 4;
	sub.s64 	%rd3, %rd2, %rd6;
	@%p2 bra 	$L__BB0_4;
	ld.global.u32 	%r17, [%rd2+4];
	ld.global.u32 	%r18, [%rd3];
	setp.gt.s32 	%p3, %r17, %r18;
	selp.b32 	%r25, %r3, %r23, %p3;
$L__BB0_4:
	setp.ge.s32 	%p4, %r4, %r9;
	@%p4 bra 	$L__BB0_6;
	ld.global.u32 	%r19, [%rd2+8];
	mul.wide.s32 	%rd7, %r25, 4;
	add.s64 	%rd8, %rd1, %rd7;
	ld.global.u32 	%r20, [%rd8];
	setp.gt.s32 	%p5, %r19, %r20;
	selp.b32 	%r25, %r4, %r25, %p5;
$L__BB0_6:
	setp.eq.s32 	%p6, %r25, %r23;
	@%p6 bra 	$L__BB0_8;
	ld.global.u32 	%r21, [%rd3];
	mul.wide.s32 	%rd9, %r25, 4;
	add.s64 	%rd10, %rd1, %rd9;
	ld.global.u32 	%r22, [%rd10];
	st.global.u32 	[%rd3], %r22;
	st.global.u32 	[%rd10], %r21;
	mov.u32 	%r23, %r25;
	bra.uni 	$L__BB0_2;
$L__BB0_8:
	ret;

}
	// .globl	_Z20heapsort_extract_allPii
.visible .entry _Z20heapsort_extract_allPii(
	.param .u64 .ptr .align 1 _Z20heapsort_extract_allPii_param_0,
	.param .u32 _Z20heapsort_extract_allPii_param_1
)
{
	.reg .pred 	%p<10>;
	.reg .b32 	%r<28>;
	.reg .b64 	%rd<13>;

	ld.param.u64 	%rd4, [_Z20heapsort_extract_allPii_param_0];
	ld.param.u32 	%r24, [_Z20heapsort_extract_allPii_param_1];
	cvta.to.global.u64 	%rd1, %rd4;
	mov.u32 	%r11, %ctaid.x;
	mov.u32 	%r12, %tid.x;
	or.b32  	%r13, %r11, %r12;
	setp.ne.s32 	%p1, %r13, 0;
	setp.lt.s32 	%p2, %r24, 2;
	or.pred  	%p3, %p1, %p2;
	@%p3 bra 	$L__BB1_1;
	bra.uni 	$L__BB1_3;
$L__BB1_1:
	ret;
$L__BB1_2:
	setp.lt.s32 	%p9, %r1, 3;
	@%p9 bra 	$L__BB1_1;
$L__BB1_3:
	mov.u32 	%r1, %r24;
	add.s32 	%r24, %r1, -1;
	ld.global.u32 	%r15, [%rd1];
	mul.wide.u32 	%rd5, %r24, 4;
	add.s64 	%rd6, %rd1, %rd5;
	ld.global.u32 	%r16, [%rd6];
	st.global.u32 	[%rd1], %r16;
	st.global.u32 	[%rd6], %r15;
	mov.b32 	%r25, 0;
	mov.u32 	%r27, %r25;
$L__BB1_4:
	shl.b32 	%r17, %r25, 1;
	or.b32  	%r4, %r17, 1;
	add.s32 	%r5, %r17, 2;
	setp.ge.s32 	%p4, %r4, %r24;
	mul.wide.s32 	%rd7, %r17, 4;
	add.s64 	%rd2, %rd1, %rd7;
	mul.wide.s32 	%rd8, %r25, 4;
	sub.s64 	%rd3, %rd2, %rd8;
	@%p4 bra 	$L__BB1_6;
	ld.global.u32 	%r18, [%rd2+4];
	ld.global.u32 	%r19, [%rd3];
	setp.gt.s32 	%p5, %r18, %r19;
	selp.b32 	%r27, %r4, %r25, %p5;
$L__BB1_6:
	setp.ge.s32 	%p6, %r5, %r24;
	@%p6 bra 	$L__BB1_8;
	ld.global.u32 	%r20, [%rd2+8];
	mul.wide.s32 	%rd9, %r27, 4;
	add.s64 	%rd10, %rd1, %rd9;
	ld.global.u32 	%r21, [%rd10];
	setp.gt.s32 	%p7, %r20, %r21;
	selp.b32 	%r27, %r5, %r27, %p7;
$L__BB1_8:
	setp.eq.s32 	%p8, %r27, %r25;
	@%p8 bra 	$L__BB1_2;
	ld.global.u32 	%r22, [%rd3];
	mul.wide.s32 	%rd11, %r27, 4;
	add.s64 	%rd12, %rd1, %rd11;
	ld.global.u32 	%r23, [%rd12];
	st.global.u32 	[%rd3], %r23;
	st.global.u32 	[%rd12], %r22;
	mov.u32 	%r25, %r27;
	bra.uni 	$L__BB1_4;

}


// ===== COMPILED SASS (sm_100) =====

	.target	sm_100

	.elftype	@"ET_EXEC"


//--------------------- .note.nv.tkinfo           --------------------------
	.section	.note.nv.tkinfo,"",@"SHT_NOTE"
	.sectionflags	@"SHF_NOTE_NV_TKINFO"
	.tkinfo
        /*0018*/ 	.word	0x00000002
        /*0030*/ 	.string	""
        /*0030*/ 	.string	"ptxas"
        /*0030*/ 	.string	"Cuda compilation tools, release 13.0, V13.0.88"
        /*0030*/ 	.string	"Build cuda_13.0.r13.0/compiler.36424714_0"
        /*0030*/ 	.string	"-arch sm_100 -m 64 "



//--------------------- .note.nv.cuinfo           --------------------------
	.section	.note.nv.cuinfo,"",@"SHT_NOTE"
	.sectionflags	@"SHF_NOTE_NV_CUINFO"
        /*0018*/ 	.short	0x0002
        /*001a*/ 	.short	0x0064
        /*001c*/ 	.short	0x0082
	.zero		2


//--------------------- .nv.info                  --------------------------
	.section	.nv.info,"",@"SHT_CUDA_INFO"
	.align	4


	//----- nvinfo : EIATTR_REGCOUNT
	.align		4
        /*0000*/ 	.byte	0x04, 0x2f
        /*0002*/ 	.short	(.L_1 - .L_0)
	.align		4
.L_0:
        /*0004*/ 	.word	index@(_Z13heapify_levelPiiii)
        /*0008*/ 	.word	0x00000012


	//----- nvinfo : EIATTR_FRAME_SIZE
	.align		4
.L_1:
        /*000c*/ 	.byte	0x04, 0x11
        /*000e*/ 	.short	(.L_3 - .L_2)
	.align		4
.L_2:
        /*0010*/ 	.word	index@(_Z13heapify_levelPiiii)
        /*0014*/ 	.word	0x00000000


	//----- nvinfo : EIATTR_REGCOUNT
	.align		4
.L_3:
        /*0018*/ 	.byte	0x04, 0x2f
        /*001a*/ 	.short	(.L_5 - .L_4)
	.align		4
.L_4:
        /*001c*/ 	.word	index@(_Z20heapsort_extract_allPii)
        /*0020*/ 	.word	0x00000012


	//----- nvinfo : EIATTR_FRAME_SIZE
	.align		4
.L_5:
        /*0024*/ 	.byte	0x04, 0x11
        /*0026*/ 	.short	(.L_7 - .L_6)
	.align		4
.L_6:
        /*0028*/ 	.word	index@(_Z20heapsort_extract_allPii)
        /*002c*/ 	.word	0x00000000


	//----- nvinfo : EIATTR_MIN_STACK_SIZE
	.align		4
.L_7:
        /*0030*/ 	.byte	0x04, 0x12
        /*0032*/ 	.short	(.L_9 - .L_8)
	.align		4
.L_8:
        /*0034*/ 	.word	index@(_Z20heapsort_extract_allPii)
        /*0038*/ 	.word	0x00000000


	//----- nvinfo : EIATTR_MIN_STACK_SIZE
	.align		4
.L_9:
        /*003c*/ 	.byte	0x04, 0x12
        /*003e*/ 	.short	(.L_11 - .L_10)
	.align		4
.L_10:
        /*0040*/ 	.word	index@(_Z13heapify_levelPiiii)
        /*0044*/ 	.word	0x00000000
.L_11:


//--------------------- .nv.compat                --------------------------
	.section	.nv.compat,"",@"SHT_CUDA_COMPAT_INFO"
	.align	4
        /*0000*/ 	.byte	0x02, 0x09, 0x00, 0x00, 0x02, 0x02, 0x01, 0x00, 0x02, 0x05, 0x05, 0x00, 0x03, 0x07, 0x01, 0x01
        /*0010*/ 	.byte	0x02, 0x03, 0x00, 0x00, 0x02, 0x06, 0x01, 0x00, 0x04, 0x0b, 0x08, 0x00, 0x09, 0x00, 0x00, 0x00
        /*0020*/ 	.byte	0x00, 0x00, 0x00, 0x00


//--------------------- .nv.info._Z20heapsort_extract_allPii --------------------------
	.section	.nv.info._Z20heapsort_extract_allPii,"",@"SHT_CUDA_INFO"
	.sectionflags	@""
	.align	4


	//----- nvinfo : EIATTR_CUDA_API_VERSION
	.align		4
        /*0000*/ 	.byte	0x04, 0x37
        /*0002*/ 	.short	(.L_13 - .L_12)
.L_12:
        /*0004*/ 	.word	0x00000082


	//----- nvinfo : EIATTR_KPARAM_INFO
	.align		4
.L_13:
        /*0008*/ 	.byte	0x04, 0x17
        /*000a*/ 	.short	(.L_15 - .L_14)
.L_14:
        /*000c*/ 	.word	0x00000000
        /*0010*/ 	.short	0x0001
        /*0012*/ 	.short	0x0008
        /*0014*/ 	.byte	0x00, 0xf0, 0x11, 0x00


	//----- nvinfo : EIATTR_KPARAM_INFO
	.align		4
.L_15:
        /*0018*/ 	.byte	0x04, 0x17
        /*001a*/ 	.short	(.L_17 - .L_16)
.L_16:
        /*001c*/ 	.word	0x00000000
        /*0020*/ 	.short	0x0000
        /*0022*/ 	.short	0x0000
        /*0024*/ 	.byte	0x00, 0xf5, 0x21, 0x00


	//----- nvinfo : EIATTR_SPARSE_MMA_MASK
	.align		4
.L_17:
        /*0028*/ 	.byte	0x03, 0x50
        /*002a*/ 	.short	0x0000


	//----- nvinfo : EIATTR_MAXREG_COUNT
	.align		4
        /*002c*/ 	.byte	0x03, 0x1b
        /*002e*/ 	.short	0x00ff


	//----- nvinfo : EIATTR_MERCURY_ISA_VERSION
	.align		4
        /*0030*/ 	.byte	0x03, 0x5f
        /*0032*/ 	.short	0x0101


	//----- nvinfo : EIATTR_VRC_CTA_INIT_COUNT
	.align		4
        /*0034*/ 	.byte	0x02, 0x4a
	.zero		1
	.zero		1


	//----- nvinfo : EIATTR_EXIT_INSTR_OFFSETS
	.align		4
        /*0038*/ 	.byte	0x04, 0x1c
        /*003a*/ 	.short	(.L_19 - .L_18)


	//   ....[0]....
.L_18:
        /*003c*/ 	.word	0x00000080


	//   ....[1]....
        /*0040*/ 	.word	0x00000320


	//----- nvinfo : EIATTR_CBANK_PARAM_SIZE
	.align		4
.L_19:
        /*0044*/ 	.byte	0x03, 0x19
        /*0046*/ 	.short	0x000c


	//----- nvinfo : EIATTR_PARAM_CBANK
	.align		4
        /*0048*/ 	.byte	0x04, 0x0a
        /*004a*/ 	.short	(.L_21 - .L_20)
	.align		4
.L_20:
        /*004c*/ 	.word	index@(.nv.constant0._Z20heapsort_extract_allPii)
        /*0050*/ 	.short	0x0380
        /*0052*/ 	.short	0x000c


	//----- nvinfo : EIATTR_SW_WAR
	.align		4
.L_21:
        /*0054*/ 	.byte	0x04, 0x36
        /*0056*/ 	.short	(.L_23 - .L_22)
.L_22:
        /*0058*/ 	.word	0x00000008
.L_23:


//--------------------- .nv.info._Z13heapify_levelPiiii --------------------------
	.section	.nv.info._Z13heapify_levelPiiii,"",@"SHT_CUDA_INFO"
	.sectionflags	@""
	.align	4


	//----- nvinfo : EIATTR_CUDA_API_VERSION
	.align		4
        /*0000*/ 	.byte	0x04, 0x37
        /*0002*/ 	.short	(.L_25 - .L_24)
.L_24:
        /*0004*/ 	.word	0x00000082


	//----- nvinfo : EIATTR_KPARAM_INFO
	.align		4
.L_25:
        /*0008*/ 	.byte	0x04, 0x17
        /*000a*/ 	.short	(.L_27 - .L_26)
.L_26:
        /*000c*/ 	.word	0x00000000
        /*0010*/ 	.short	0x0003
        /*0012*/ 	.short	0x0010
        /*0014*/ 	.byte	0x00, 0xf0, 0x11, 0x00


	//----- nvinfo : EIATTR_KPARAM_INFO
	.align		4
.L_27:
        /*0018*/ 	.byte	0x04, 0x17
        /*001a*/ 	.short	(.L_29 - .L_28)
.L_28:
        /*001c*/ 	.word	0x00000000
        /*0020*/ 	.short	0x0002
        /*0022*/ 	.short	0x000c
        /*0024*/ 	.byte	0x00, 0xf0, 0x11, 0x00


	//----- nvinfo : EIATTR_KPARAM_INFO
	.align		4
.L_29:
        /*0028*/ 	.byte	0x04, 0x17
        /*002a*/ 	.short	(.L_31 - .L_30)
.L_30:
        /*002c*/ 	.word	0x00000000
        /*0030*/ 	.short	0x0001
        /*0032*/ 	.short	0x0008
        /*0034*/ 	.byte	0x00, 0xf0, 0x11, 0x00


	//----- nvinfo : EIATTR_KPARAM_INFO
	.align		4
.L_31:
        /*0038*/ 	.byte	0x04, 0x17
        /*003a*/ 	.short	(.L_33 - .L_32)
.L_32:
        /*003c*/ 	.word	0x00000000
        /*0040*/ 	.short	0x0000
        /*0042*/ 	.short	0x0000
        /*0044*/ 	.byte	0x00, 0xf5, 0x21, 0x00


	//----- nvinfo : EIATTR_SPARSE_MMA_MASK
	.align		4
.L_33:
        /*0048*/ 	.byte	0x03, 0x50
        /*004a*/ 	.short	0x0000


	//----- nvinfo : EIATTR_MAXREG_COUNT
	.align		4
        /*004c*/ 	.byte	0x03, 0x1b
        /*004e*/ 	.short	0x00ff


	//----- nvinfo : EIATTR_MERCURY_ISA_VERSION
	.align		4
        /*0050*/ 	.byte	0x03, 0x5f
        /*0052*/ 	.short	0x0101


	//----- nvinfo : EIATTR_VRC_CTA_INIT_COUNT
	.align		4
        /*0054*/ 	.byte	0x02, 0x4a
	.zero		1
	.zero		1


	//----- nvinfo : EIATTR_EXIT_INSTR_OFFSETS
	.align		4
        /*0058*/ 	.byte	0x04, 0x1c
        /*005a*/ 	.short	(.L_35 - .L_34)


	//   ....[0]....
.L_34:
        /*005c*/ 	.word	0x00000090


	//   ....[1]....
        /*0060*/ 	.word	0x00000210


	//----- nvinfo : EIATTR_CBANK_PARAM_SIZE
	.align		4
.L_35:
        /*0064*/ 	.byte	0x03, 0x19
        /*0066*/ 	.short	0x0014


	//----- nvinfo : EIATTR_PARAM_CBANK
	.align		4
        /*0068*/ 	.byte	0x04, 0x0a
        /*006a*/ 	.short	(.L_37 - .L_36)
	.align		4
.L_36:
        /*006c*/ 	.word	index@(.nv.constant0._Z13heapify_levelPiiii)
        /*0070*/ 	.short	0x0380
        /*0072*/ 	.short	0x0014


	//----- nvinfo : EIATTR_SW_WAR
	.align		4
.L_37:
        /*0074*/ 	.byte	0x04, 0x36
        /*0076*/ 	.short	(.L_39 - .L_38)
.L_38:
        /*0078*/ 	.word	0x00000008
.L_39:


//--------------------- .nv.callgraph             --------------------------
	.section	.nv.callgraph,"",@"SHT_CUDA_CALLGRAPH"
	.align	4
	.sectionentsize	8
	.align		4
        /*0000*/ 	.word	0x00000000
	.align		4
        /*0004*/ 	.word	0xffffffff
	.align		4
        /*0008*/ 	.word	0x00000000
	.align		4
        /*000c*/ 	.word	0xfffffffe
	.align		4
        /*0010*/ 	.word	0x00000000
	.align		4
        /*0014*/ 	.word	0xfffffffd
	.align		4
        /*0018*/ 	.word	0x00000000
	.align		4
        /*001c*/ 	.word	0xfffffffc


//--------------------- .text._Z20heapsort_extract_allPii --------------------------
	.section	.text._Z20heapsort_extract_allPii,"ax",@progbits
	.align	128
        .global         _Z20heapsort_extract_allPii
        .type           _Z20heapsort_extract_allPii,@function
        .size           _Z20heapsort_extract_allPii,(.L_x_6 - _Z20heapsort_extract_allPii)
        .other          _Z20heapsort_extract_allPii,@"STO_CUDA_ENTRY STV_DEFAULT"
_Z20heapsort_extract_allPii:
.text._Z20heapsort_extract_allPii:
[----:B------:R-:W-:Y:S01]  /*0000*/  LDC R1, c[0x0][0x37c] ;  /* 0x0000df00ff017b82 */ /* 0x000fe20000000800 */
[----:B------:R-:W0:Y:S07]  /*0010*/  S2R R0, SR_TID.X ;  /* 0x0000000000007919 */ /* 0x000e2e0000002100 */
[----:B------:R-:W0:Y:S01]  /*0020*/  S2UR UR4, SR_CTAID.X ;  /* 0x00000000000479c3 */ /* 0x000e220000002500 */
[----:B------:R-:W1:Y:S07]  /*0030*/  LDCU UR5, c[0x0][0x388] ;  /* 0x00007100ff0577ac */ /* 0x000e6e0008000800 */
[----:B------:R-:W2:Y:S01]  /*0040*/  LDC R2, c[0x0][0x388] ;  /* 0x0000e200ff027b82 */ /* 0x000ea20000000800 */
[----:B0-----:R-:W-:Y:S01]  /*0050*/  LOP3.LUT P0, RZ, R0, UR4, RZ, 0xfc, !PT ;  /* 0x0000000400ff7c12 */ /* 0x001fe2000f80fcff */
[----:B-1----:R-:W-:-:S03]  /*0060*/  IMAD.U32 R0, RZ, RZ, UR5 ;  /* 0x00000005ff007e24 */ /* 0x002fc6000f8e00ff */
[----:B--2---:R-:W-:-:S13]  /*0070*/  ISETP.LT.OR P0, PT, R2, 0x2, P0 ;  /* 0x000000020200780c */ /* 0x004fda0000701670 */
[----:B------:R-:W-:Y:S05]  /*0080*/  @P0 EXIT ;  /* 0x000000000000094d */ /* 0x000fea0003800000 */
[----:B------:R-:W0:Y:S01]  /*0090*/  LDCU.64 UR4, c[0x0][0x358] ;  /* 0x00006b00ff0477ac */ /* 0x000e220008000a00 */
[----:B------:R-:W-:Y:S01]  /*00a0*/  NOP ;  /* 0x0000000000007918 */ /* 0x000fe20000000000 */
.L_x_2:
[----:B------:R-:W1:Y:S01]  /*00b0*/  LDC.64 R8, c[0x0][0x380] ;  /* 0x0000e000ff087b82 */ /* 0x000e620000000a00 */
[----:B------:R-:W-:Y:S02]  /*00c0*/  IMAD.MOV.U32 R6, RZ, RZ, R0 ;  /* 0x000000ffff067224 */ /* 0x000fe400078e0000 */
[----:B------:R-:W-:-:S05]  /*00d0*/  VIADD R0, R0, 0xffffffff ;  /* 0xffffffff00007836 */ /* 0x000fca0000000000 */
[----:B------:R-:W2:Y:S08]  /*00e0*/  LDC.64 R4, c[0x0][0x380] ;  /* 0x0000e000ff047b82 */ /* 0x000eb00000000a00 */
[----:B------:R-:W3:Y:S01]  /*00f0*/  LDC.64 R2, c[0x0][0x380] ;  /* 0x0000e000ff027b82 */ /* 0x000ee20000000a00 */
[----:B-1----:R-:W-:-:S05]  /*0100*/  IMAD.WIDE.U32 R8, R0, 0x4, R8 ;  /* 0x0000000400087825 */ /* 0x002fca00078e0008 */
[----:B0-----:R-:W4:Y:S04]  /*0110*/  LDG.E R11, desc[UR4][R8.64] ;  /* 0x00000004080b7981 */ /* 0x001f28000c1e1900 */
[----:B--2---:R-:W2:Y:S01]  /*0120*/  LDG.E R7, desc[UR4][R4.64] ;  /* 0x0000000404077981 */ /* 0x004ea2000c1e1900 */
[----:B------:R-:W-:-:S03]  /*0130*/  CS2R R12, SRZ ;  /* 0x00000000000c7805 */ /* 0x000fc6000001ff00 */
[----:B----4-:R0:W-:Y:S04]  /*0140*/  STG.E desc[UR4][R4.64], R11 ;  /* 0x0000000b04007986 */ /* 0x0101e8000c101904 */
[----:B--23--:R0:W-:Y:S02]  /*0150*/  STG.E desc[UR4][R8.64], R7 ;  /* 0x0000000708007986 */ /* 0x00c1e4000c101904 */
.L_x_1:
[C---:B01----:R-:W-:Y:S02]  /*0160*/  IMAD.SHL.U32 R7, R12.reuse, 0x2, RZ ;  /* 0x000000020c077824 */ /* 0x043fe400078e00ff */
[----:B------:R-:W-:-:S03]  /*0170*/  IMAD.WIDE R4, R12, 0x4, RZ ;  /* 0x000000040c047825 */ /* 0x000fc600078e02ff */
[C---:B------:R-:W-:Y:S01]  /*0180*/  IADD3 R15, PT, PT, R7.reuse, 0x1, RZ ;  /* 0x00000001070f7810 */ /* 0x040fe20007ffe0ff */
[----:B------:R-:W-:-:S03]  /*0190*/  IMAD.WIDE R10, R7, 0x4, R2 ;  /* 0x00000004070a7825 */ /* 0x000fc600078e0202 */
[----:B------:R-:W-:Y:S02]  /*01a0*/  ISETP.GE.AND P1, PT, R15, R0, PT ;  /* 0x000000000f00720c */ /* 0x000fe40003f26270 */
[----:B------:R-:W-:-:S05]  /*01b0*/  IADD3 R4, P0, PT, R10, -R4, RZ ;  /* 0x800000040a047210 */ /* 0x000fca0007f1e0ff */
[----:B------:R-:W-:-:S06]  /*01c0*/  IMAD.X R5, R11, 0x1, ~R5, P0 ;  /* 0x000000010b057824 */ /* 0x000fcc00000e0e05 */
[----:B------:R-:W2:Y:S04]  /*01d0*/  @!P1 LDG.E R8, desc[UR4][R10.64+0x4] ;  /* 0x000004040a089981 */ /* 0x000ea8000c1e1900 */
[----:B------:R-:W2:Y:S01]  /*01e0*/  @!P1 LDG.E R9, desc[UR4][R4.64] ;  /* 0x0000000404099981 */ /* 0x000ea2000c1e1900 */
[----:B------:R-:W-:-:S05]  /*01f0*/  VIADD R14, R7, 0x2 ;  /* 0x00000002070e7836 */ /* 0x000fca0000000000 */
[----:B------:R-:W-:-:S13]  /*0200*/  ISETP.GE.AND P0, PT, R14, R0, PT ;  /* 0x000000000e00720c */ /* 0x000fda0003f06270 */
[----:B------:R-:W3:Y:S01]  /*0210*/  @!P0 LDG.E R7, desc[UR4][R10.64+0x8] ;  /* 0x000008040a078981 */ /* 0x000ee2000c1e1900 */
[----:B--2---:R-:W-:-:S04]  /*0220*/  @!P1 ISETP.GT.AND P2, PT, R8, R9, PT ;  /* 0x000000090800920c */ /* 0x004fc80003f44270 */
[----:B------:R-:W-:-:S05]  /*0230*/  @!P1 SEL R13, R15, R12, P2 ;  /* 0x0000000c0f0d9207 */ /* 0x000fca0001000000 */
[----:B------:R-:W-:-:S06]  /*0240*/  @!P0 IMAD.WIDE R8, R13, 0x4, R2 ;  /* 0x000000040d088825 */ /* 0x000fcc00078e0202 */
[----:B------:R-:W3:Y:S02]  /*0250*/  @!P0 LDG.E R8, desc[UR4][R8.64] ;  /* 0x0000000408088981 */ /* 0x000ee4000c1e1900 */
[----:B---3--:R-:W-:-:S04]  /*0260*/  @!P0 ISETP.GT.AND P1, PT, R7, R8, PT ;  /* 0x000000080700820c */ /* 0x008fc80003f24270 */
[----:B------:R-:W-:-:S04]  /*0270*/  @!P0 SEL R13, R14, R13, P1 ;  /* 0x0000000d0e0d8207 */ /* 0x000fc80000800000 */
[----:B------:R-:W-:-:S13]  /*0280*/  ISETP.NE.AND P0, PT, R13, R12, PT ;  /* 0x0000000c0d00720c */ /* 0x000fda0003f05270 */
[----:B------:R-:W-:Y:S05]  /*0290*/  @!P0 BRA `(.L_x_0) ;  /* 0x00000000001c8947 */ /* 0x000fea0003800000 */
[----:B------:R-:W-:Y:S01]  /*02a0*/  IMAD.WIDE R8, R13, 0x4, R2 ;  /* 0x000000040d087825 */ /* 0x000fe200078e0202 */
[----:B------:R-:W2:Y:S04]  /*02b0*/  LDG.E R7, desc[UR4][R4.64] ;  /* 0x0000000404077981 */ /* 0x000ea8000c1e1900 */
[----:B------:R-:W3:Y:S01]  /*02c0*/  LDG.E R11, desc[UR4][R8.64] ;  /* 0x00000004080b7981 */ /* 0x000ee2000c1e1900 */
[----:B------:R-:W-:-:S03]  /*02d0*/  MOV R12, R13 ;  /* 0x0000000d000c7202 */ /* 0x000fc60000000f00 */
[----:B---3--:R1:W-:Y:S04]  /*02e0*/  STG.E desc[UR4][R4.64], R11 ;  /* 0x0000000b04007986 */ /* 0x0083e8000c101904 */
[----:B--2---:R1:W-:Y:S01]  /*02f0*/  STG.E desc[UR4][R8.64], R7 ;  /* 0x0000000708007986 */ /* 0x0043e2000c101904 */
[----:B------:R-:W-:Y:S05]  /*0300*/  BRA `(.L_x_1) ;  /* 0xfffffffc00947947 */ /* 0x000fea000383ffff */
.L_x_0:
[----:B------:R-:W-:-:S13]  /*0310*/  ISETP.GE.AND P0, PT, R6, 0x3, PT ;  /* 0x000000030600780c */ /* 0x000fda0003f06270 */
[----:B------:R-:W-:Y:S05]  /*0320*/  @!P0 EXIT ;  /* 0x000000000000894d */ /* 0x000fea0003800000 */
[----:B------:R-:W-:Y:S05]  /*0330*/  BRA `(.L_x_2) ;  /* 0xfffffffc005c7947 */ /* 0x000fea000383ffff */
.L_x_3:
[----:B------:R-:W-:-:S00]  /*0340*/  BRA `(.L_x_3) ;  /* 0xfffffffc00fc7947 */ /* 0x000fc0000383ffff */
[----:B------:R-:W-:-:S00]  /*0350*/  NOP ;  /* 0x0000000000007918 */ /* 0x000fc00000000000 */
        /* <DEDUP_REMOVED lines=10> */
.L_x_6:


//--------------------- .text._Z13heapify_levelPiiii --------------------------
	.section	.text._Z13heapify_levelPiiii,"ax",@progbits
	.align	128
        .global         _Z13heapify_levelPiiii
        .type           _Z13heapify_levelPiiii,@function
        .size           _Z13heapify_levelPiiii,(.L_x_7 - _Z13heapify_levelPiiii)
        .other          _Z13heapify_levelPiiii,@"STO_CUDA_ENTRY STV_DEFAULT"
_Z13heapify_levelPiiii:
.text._Z13heapify_levelPiiii:
[----:B------:R-:W-:Y:S01]  /*0000*/  LDC R1, c[0x0][0x37c] ;  /* 0x0000df00ff017b82 */ /* 0x000fe20000000800 */
[----:B------:R-:W0:Y:S07]  /*0010*/  S2R R3, SR_TID.X ;  /* 0x0000000000037919 */ /* 0x000e2e0000002100 */
[----:B------:R-:W0:Y:S01]  /*0020*/  S2UR UR4, SR_CTAID.X ;  /* 0x00000000000479c3 */ /* 0x000e220000002500 */
[----:B------:R-:W1:Y:S01]  /*0030*/  LDCU UR5, c[0x0][0x38c] ;  /* 0x00007180ff0577ac */ /* 0x000e620008000800 */
[----:B------:R-:W2:Y:S06]  /*0040*/  LDCU UR6, c[0x0][0x390] ;  /* 0x00007200ff0677ac */ /* 0x000eac0008000800 */
[----:B------:R-:W0:Y:S02]  /*0050*/  LDC R0, c[0x0][0x360] ;  /* 0x0000d800ff007b82 */ /* 0x000e240000000800 */
[----:B0-----:R-:W-:-:S04]  /*0060*/  IMAD R0, R0, UR4, R3 ;  /* 0x0000000400007c24 */ /* 0x001fc8000f8e0203 */
[----:B-1----:R-:W-:-:S05]  /*0070*/  VIADD R0, R0, UR5 ;  /* 0x0000000500007c36 */ /* 0x002fca0008000000 */
[----:B--2---:R-:W-:-:S13]  /*0080*/  ISETP.GT.AND P0, PT, R0, UR6, PT ;  /* 0x0000000600007c0c */ /* 0x004fda000bf04270 */
[----:B------:R-:W-:Y:S05]  /*0090*/  @P0 EXIT ;  /* 0x000000000000094d */ /* 0x000fea0003800000 */
[----:B------:R-:W0:Y:S01]  /*00a0*/  LDC.64 R2, c[0x0][0x380] ;  /* 0x0000e000ff027b82 */ /* 0x000e220000000a00 */
[----:B------:R-:W-:Y:S01]  /*00b0*/  IMAD.MOV.U32 R11, RZ, RZ, R0 ;  /* 0x000000ffff0b7224 */ /* 0x000fe200078e0000 */
[----:B------:R-:W1:Y:S01]  /*00c0*/  LDCU.64 UR4, c[0x0][0x358] ;  /* 0x00006b00ff0477ac */ /* 0x000e620008000a00 */
[----:B------:R-:W2:Y:S05]  /*00d0*/  LDCU UR6, c[0x0][0x388] ;  /* 0x00007100ff0677ac */ /* 0x000eaa0008000800 */
.L_x_4:
[C---:B---3--:R-:W-:Y:S01]  /*00e0*/  SHF.L.U32 R7, R0.reuse, 0x1, RZ ;  /* 0x0000000100077819 */ /* 0x048fe200000006ff */
[----:B------:R-:W-:-:S04]  /*00f0*/  IMAD.WIDE R4, R0, 0x4, RZ ;  /* 0x0000000400047825 */ /* 0x000fc800078e02ff */
[C---:B------:R-:W-:Y:S02]  /*0100*/  VIADD R15, R7.reuse, 0x1 ;  /* 0x00000001070f7836 */ /* 0x040fe40000000000 */
[----:B0-----:R-:W-:-:S03]  /*0110*/  IMAD.WIDE R8, R7, 0x4, R2 ;  /* 0x0000000407087825 */ /* 0x001fc600078e0202 */
[----:B--2---:R-:W-:Y:S02]  /*0120*/  ISETP.GE.AND P1, PT, R15, UR6, PT ;  /* 0x000000060f007c0c */ /* 0x004fe4000bf26270 */
[----:B------:R-:W-:-:S04]  /*0130*/  IADD3 R4, P0, PT, R8, -R4, RZ ;  /* 0x8000000408047210 */ /* 0x000fc80007f1e0ff */
[----:B------:R-:W-:-:S07]  /*0140*/  IADD3.X R5, PT, PT, R9, ~R5, RZ, P0, !PT ;  /* 0x8000000509057210 */ /* 0x000fce00007fe4ff */
[----:B-1----:R-:W2:Y:S04]  /*0150*/  @!P1 LDG.E R6, desc[UR4][R8.64+0x4] ;  /* 0x0000040408069981 */ /* 0x002ea8000c1e1900 */
[----:B------:R-:W2:Y:S01]  /*0160*/  @!P1 LDG.E R13, desc[UR4][R4.64] ;  /* 0x00000004040d9981 */ /* 0x000ea2000c1e1900 */
[----:B------:R-:W-:-:S05]  /*0170*/  VIADD R12, R7, 0x2 ;  /* 0x00000002070c7836 */ /* 0x000fca0000000000 */
[----:B------:R-:W-:-:S13]  /*0180*/  ISETP.GE.AND P0, PT, R12, UR6, PT ;  /* 0x000000060c007c0c */ /* 0x000fda000bf06270 */
        /* <DEDUP_REMOVED lines=8> */
[----:B------:R-:W-:Y:S05]  /*0210*/  @!P0 EXIT ;  /* 0x000000000000894d */ /* 0x000fea0003800000 */
[----:B------:R-:W-:Y:S01]  /*0220*/  IMAD.WIDE R6, R11, 0x4, R2 ;  /* 0x000000040b067825 */ /* 0x000fe200078e0202 */
[----:B------:R-:W2:Y:S04]  /*0230*/  LDG.E R9, desc[UR4][R4.64] ;  /* 0x0000000404097981 */ /* 0x000ea8000c1e1900 */
[----:B------:R-:W3:Y:S01]  /*0240*/  LDG.E R13, desc[UR4][R6.64] ;  /* 0x00000004060d7981 */ /* 0x000ee2000c1e1900 */
[----:B------:R-:W-:-:S03]  /*0250*/  MOV R0, R11 ;  /* 0x0000000b00007202 */ /* 0x000fc60000000f00 */
[----:B---3--:R3:W-:Y:S04]  /*0260*/  STG.E desc[UR4][R4.64], R13 ;  /* 0x0000000d04007986 */ /* 0x0087e8000c101904 */
[----:B--2---:R3:W-:Y:S01]  /*0270*/  STG.E desc[UR4][R6.64], R9 ;  /* 0x0000000906007986 */ /* 0x0047e2000c101904 */
[----:B------:R-:W-:Y:S05]  /*0280*/  BRA `(.L_x_4) ;  /* 0xfffffffc00947947 */ /* 0x000fea000383ffff */
.L_x_5:
        /* <DEDUP_REMOVED lines=15> */
.L_x_7:


//--------------------- .nv.shared.reserved.0     --------------------------
	.section	.nv.shared.reserved.0,"aw",@nobits
	.weak		__nv_reservedSMEM_offset_0_alias
	.size		__nv_reservedSMEM_offset_0_alias, 0, 64
	.other		__nv_reservedSMEM_offset_0_alias,@"STO_CUDA_RESERVED_SHARED STV_DEFAULT"
__nv_reservedSMEM_offset_0_alias:
	.zero		0
	.zero		64


//--------------------- .nv.constant0._Z20heapsort_extract_allPii --------------------------
	.section	.nv.constant0._Z20heapsort_extract_allPii,"a",@progbits
	.sectionflags	@""
	.align	4
.nv.constant0._Z20heapsort_extract_allPii:
	.zero		908


//--------------------- .nv.constant0._Z13heapify_levelPiiii --------------------------
	.section	.nv.constant0._Z13heapify_levelPiiii,"a",@progbits
	.sectionflags	@""
	.align	4
.nv.constant0._Z13heapify_levelPiiii:
	.zero		916


//--------------------- SYMBOLS --------------------------

	.type		.nv.reservedSmem.offset0,@object
	.size		.nv.reservedSmem.offset0,0x4
